//
// Generated by NVIDIA NVVM Compiler
//
// Compiler Build ID: CL-36424714
// Cuda compilation tools, release 13.0, V13.0.88
// Based on NVVM 20.0.0
//

.version 9.0
.target sm_100
.address_size 64

	// .globl	_Z10isingModelPiS_ii

.visible .entry _Z10isingModelPiS_ii(
	.param .u64 .ptr .align 1 _Z10isingModelPiS_ii_param_0,
	.param .u64 .ptr .align 1 _Z10isingModelPiS_ii_param_1,
	.param .u32 _Z10isingModelPiS_ii_param_2,
	.param .u32 _Z10isingModelPiS_ii_param_3
)
{
	.reg .pred 	%p<6>;
	.reg .b32 	%r<32>;
	.reg .b64 	%rd<16>;

	ld.param.u64 	%rd1, [_Z10isingModelPiS_ii_param_0];
	ld.param.u64 	%rd2, [_Z10isingModelPiS_ii_param_1];
	ld.param.u32 	%r1, [_Z10isingModelPiS_ii_param_2];
	cvta.to.global.u64 	%rd3, %rd1;
	mov.u32 	%r2, %ctaid.y;
	mov.u32 	%r3, %ntid.y;
	mov.u32 	%r4, %tid.y;
	mad.lo.s32 	%r5, %r2, %r3, %r4;
	mov.u32 	%r6, %ctaid.x;
	mov.u32 	%r7, %ntid.x;
	mov.u32 	%r8, %tid.x;
	mad.lo.s32 	%r9, %r6, %r7, %r8;
	mul.lo.s32 	%r10, %r1, %r5;
	add.s32 	%r11, %r10, %r9;
	setp.eq.s32 	%p1, %r9, 0;
	add.s32 	%r12, %r10, %r1;
	selp.b32 	%r13, %r12, %r11, %p1;
	mul.wide.s32 	%rd4, %r13, 4;
	add.s64 	%rd5, %rd3, %rd4;
	ld.global.u32 	%r14, [%rd5+-4];
	add.s32 	%r15, %r1, -1;
	setp.eq.s32 	%p2, %r9, %r15;
	add.s32 	%r16, %r11, 1;
	selp.b32 	%r17, %r10, %r16, %p2;
	mul.wide.s32 	%rd6, %r17, 4;
	add.s64 	%rd7, %rd3, %rd6;
	ld.global.u32 	%r18, [%rd7];
	setp.eq.s32 	%p3, %r5, 0;
	add.s32 	%r19, %r5, -1;
	selp.b32 	%r20, %r15, %r19, %p3;
	mad.lo.s32 	%r21, %r20, %r1, %r9;
	mul.wide.s32 	%rd8, %r21, 4;
	add.s64 	%rd9, %rd3, %rd8;
	ld.global.u32 	%r22, [%rd9];
	setp.eq.s32 	%p4, %r5, %r15;
	selp.b32 	%r23, 0, %r12, %p4;
	add.s32 	%r24, %r9, %r23;
	mul.wide.s32 	%rd10, %r24, 4;
	add.s64 	%rd11, %rd3, %rd10;
	ld.global.u32 	%r25, [%rd11];
	cvta.to.global.u64 	%rd12, %rd2;
	add.s32 	%r26, %r18, %r14;
	add.s32 	%r27, %r26, %r22;
	add.s32 	%r28, %r27, %r25;
	mul.wide.s32 	%rd13, %r11, 4;
	add.s64 	%rd14, %rd3, %rd13;
	ld.global.u32 	%r29, [%rd14];
	add.s32 	%r30, %r28, %r29;
	setp.gt.s32 	%p5, %r30, -1;
	selp.b32 	%r31, 1, -1, %p5;
	add.s64 	%rd15, %rd12, %rd13;
	st.global.u32 	[%rd15], %r31;
	ret;

}


// ===== COMPILED SASS (sm_100) =====

	.target	sm_100

	.elftype	@"ET_EXEC"


//--------------------- .note.nv.tkinfo           --------------------------
	.section	.note.nv.tkinfo,"",@"SHT_NOTE"
	.sectionflags	@"SHF_NOTE_NV_TKINFO"
	.tkinfo
        /*0018*/ 	.word	0x00000002
        /*0030*/ 	.string	""
        /*0030*/ 	.string	"ptxas"
        /*0030*/ 	.string	"Cuda compilation tools, release 13.0, V13.0.88"
        /*0030*/ 	.string	"Build cuda_13.0.r13.0/compiler.36424714_0"
        /*0030*/ 	.string	"-arch sm_100 -m 64 "



//--------------------- .note.nv.cuinfo           --------------------------
	.section	.note.nv.cuinfo,"",@"SHT_NOTE"
	.sectionflags	@"SHF_NOTE_NV_CUINFO"
        /*0018*/ 	.short	0x0002
        /*001a*/ 	.short	0x0064
        /*001c*/ 	.short	0x0082
	.zero		2


//--------------------- .nv.info                  --------------------------
	.section	.nv.info,"",@"SHT_CUDA_INFO"
	.align	4


	//----- nvinfo : EIATTR_REGCOUNT
	.align		4
        /*0000*/ 	.byte	0x04, 0x2f
        /*0002*/ 	.short	(.L_1 - .L_0)
	.align		4
.L_0:
        /*0004*/ 	.word	index@(_Z10isingModelPiS_ii)
        /*0008*/ 	.word	0x00000014


	//----- nvinfo : EIATTR_FRAME_SIZE
	.align		4
.L_1:
        /*000c*/ 	.byte	0x04, 0x11
        /*000e*/ 	.short	(.L_3 - .L_2)
	.align		4
.L_2:
        /*0010*/ 	.word	index@(_Z10isingModelPiS_ii)
        /*0014*/ 	.word	0x00000000


	//----- nvinfo : EIATTR_MIN_STACK_SIZE
	.align		4
.L_3:
        /*0018*/ 	.byte	0x04, 0x12
        /*001a*/ 	.short	(.L_5 - .L_4)
	.align		4
.L_4:
        /*001c*/ 	.word	index@(_Z10isingModelPiS_ii)
        /*0020*/ 	.word	0x00000000
.L_5:


//--------------------- .nv.compat                --------------------------
	.section	.nv.compat,"",@"SHT_CUDA_COMPAT_INFO"
	.align	4
        /*0000*/ 	.byte	0x02, 0x09, 0x00, 0x00, 0x02, 0x02, 0x01, 0x00, 0x02, 0x05, 0x05, 0x00, 0x03, 0x07, 0x01, 0x01
        /*0010*/ 	.byte	0x02, 0x03, 0x00, 0x00, 0x02, 0x06, 0x01, 0x00, 0x04, 0x0b, 0x08, 0x00, 0x09, 0x00, 0x00, 0x00
        /*0020*/ 	.byte	0x00, 0x00, 0x00, 0x00


//--------------------- .nv.info._Z10isingModelPiS_ii --------------------------
	.section	.nv.info._Z10isingModelPiS_ii,"",@"SHT_CUDA_INFO"
	.sectionflags	@""
	.align	4


	//----- nvinfo : EIATTR_CUDA_API_VERSION
	.align		4
        /*0000*/ 	.byte	0x04, 0x37
        /*0002*/ 	.short	(.L_7 - .L_6)
.L_6:
        /*0004*/ 	.word	0x00000082


	//----- nvinfo : EIATTR_KPARAM_INFO
	.align		4
.L_7:
        /*0008*/ 	.byte	0x04, 0x17
        /*000a*/ 	.short	(.L_9 - .L_8)
.L_8:
        /*000c*/ 	.word	0x00000000
        /*0010*/ 	.short	0x0003
        /*0012*/ 	.short	0x0014
        /*0014*/ 	.byte	0x00, 0xf0, 0x11, 0x00


	//----- nvinfo : EIATTR_KPARAM_INFO
	.align		4
.L_9:
        /*0018*/ 	.byte	0x04, 0x17
        /*001a*/ 	.short	(.L_11 - .L_10)
.L_10:
        /*001c*/ 	.word	0x00000000
        /*0020*/ 	.short	0x0002
        /*0022*/ 	.short	0x0010
        /*0024*/ 	.byte	0x00, 0xf0, 0x11, 0x00


	//----- nvinfo : EIATTR_KPARAM_INFO
	.align		4
.L_11:
        /*0028*/ 	.byte	0x04, 0x17
        /*002a*/ 	.short	(.L_13 - .L_12)
.L_12:
        /*002c*/ 	.word	0x00000000
        /*0030*/ 	.short	0x0001
        /*0032*/ 	.short	0x0008
        /*0034*/ 	.byte	0x00, 0xf5, 0x21, 0x00


	//----- nvinfo : EIATTR_KPARAM_INFO
	.align		4
.L_13:
        /*0038*/ 	.byte	0x04, 0x17
        /*003a*/ 	.short	(.L_15 - .L_14)
.L_14:
        /*003c*/ 	.word	0x00000000
        /*0040*/ 	.short	0x0000
        /*0042*/ 	.short	0x0000
        /*0044*/ 	.byte	0x00, 0xf5, 0x21, 0x00


	//----- nvinfo : EIATTR_SPARSE_MMA_MASK
	.align		4
.L_15:
        /*0048*/ 	.byte	0x03, 0x50
        /*004a*/ 	.short	0x0000


	//----- nvinfo : EIATTR_MAXREG_COUNT
	.align		4
        /*004c*/ 	.byte	0x03, 0x1b
        /*004e*/ 	.short	0x00ff


	//----- nvinfo : EIATTR_MERCURY_ISA_VERSION
	.align		4
        /*0050*/ 	.byte	0x03, 0x5f
        /*0052*/ 	.short	0x0101


	//----- nvinfo : EIATTR_VRC_CTA_INIT_COUNT
	.align		4
        /*0054*/ 	.byte	0x02, 0x4a
	.zero		1
	.zero		1


	//----- nvinfo : EIATTR_EXIT_INSTR_OFFSETS
	.align		4
        /*0058*/ 	.byte	0x04, 0x1c
        /*005a*/ 	.short	(.L_17 - .L_16)


	//   ....[0]....
.L_16:
        /*005c*/ 	.word	0x000002d0


	//----- nvinfo : EIATTR_CBANK_PARAM_SIZE
	.align		4
.L_17:
        /*0060*/ 	.byte	0x03, 0x19
        /*0062*/ 	.short	0x0018


	//----- nvinfo : EIATTR_PARAM_CBANK
	.align		4
        /*0064*/ 	.byte	0x04, 0x0a
        /*0066*/ 	.short	(.L_19 - .L_18)
	.align		4
.L_18:
        /*0068*/ 	.word	index@(.nv.constant0._Z10isingModelPiS_ii)
        /*006c*/ 	.short	0x0380
        /*006e*/ 	.short	0x0018


	//----- nvinfo : EIATTR_SW_WAR
	.align		4
.L_19:
        /*0070*/ 	.byte	0x04, 0x36
        /*0072*/ 	.short	(.L_21 - .L_20)
.L_20:
        /*0074*/ 	.word	0x00000008
.L_21:


//--------------------- .nv.callgraph             --------------------------
	.section	.nv.callgraph,"",@"SHT_CUDA_CALLGRAPH"
	.align	4
	.sectionentsize	8
	.align		4
        /*0000*/ 	.word	0x00000000
	.align		4
        /*0004*/ 	.word	0xffffffff
	.align		4
        /*0008*/ 	.word	0x00000000
	.align		4
        /*000c*/ 	.word	0xfffffffe
	.align		4
        /*0010*/ 	.word	0x00000000
	.align		4
        /*0014*/ 	.word	0xfffffffd
	.align		4
        /*0018*/ 	.word	0x00000000
	.align		4
        /*001c*/ 	.word	0xfffffffc


//--------------------- .text._Z10isingModelPiS_ii --------------------------
	.section	.text._Z10isingModelPiS_ii,"ax",@progbits
	.align	128
        .global         _Z10isingModelPiS_ii
        .type           _Z10isingModelPiS_ii,@function
        .size           _Z10isingModelPiS_ii,(.L_x_1 - _Z10isingModelPiS_ii)
        .other          _Z10isingModelPiS_ii,@"STO_CUDA_ENTRY STV_DEFAULT"
_Z10isingModelPiS_ii:
.text._Z10isingModelPiS_ii:
[----:B------:R-:W-:Y:S01]  /*0000*/  LDC R1, c[0x0][0x37c] ;  /* 0x0000df00ff017b82 */ /* 0x000fe20000000800 */
[----:B------:R-:W0:Y:S07]  /*0010*/  S2R R7, SR_TID.X ;  /* 0x0000000000077919 */ /* 0x000e2e0000002100 */
[----:B------:R-:W1:Y:S01]  /*0020*/  LDC R0, c[0x0][0x364] ;  /* 0x0000d900ff007b82 */ /* 0x000e620000000800 */
[----:B------:R-:W1:Y:S07]  /*0030*/  S2R R5, SR_TID.Y ;  /* 0x0000000000057919 */ /* 0x000e6e0000002200 */
[----:B------:R-:W0:Y:S08]  /*0040*/  S2UR UR5, SR_CTAID.X ;  /* 0x00000000000579c3 */ /* 0x000e300000002500 */
[----:B------:R-:W0:Y:S08]  /*0050*/  LDC R4, c[0x0][0x360] ;  /* 0x0000d800ff047b82 */ /* 0x000e300000000800 */
[----:B------:R-:W2:Y:S08]  /*0060*/  LDC R10, c[0x0][0x390] ;  /* 0x0000e400ff0a7b82 */ /* 0x000eb00000000800 */
[----:B------:R-:W1:Y:S08]  /*0070*/  S2UR UR4, SR_CTAID.Y ;  /* 0x00000000000479c3 */ /* 0x000e700000002600 */
[----:B------:R-:W3:Y:S01]  /*0080*/  LDC.64 R2, c[0x0][0x380] ;  /* 0x0000e000ff027b82 */ /* 0x000ee20000000a00 */
[----:B0-----:R-:W-:-:S05]  /*0090*/  IMAD R4, R4, UR5, R7 ;  /* 0x0000000504047c24 */ /* 0x001fca000f8e0207 */
[----:B------:R-:W-:Y:S01]  /*00a0*/  ISETP.NE.AND P1, PT, R4, RZ, PT ;  /* 0x000000ff0400720c */ /* 0x000fe20003f25270 */
[----:B--2---:R-:W-:-:S05]  /*00b0*/  VIADD R7, R10, 0xffffffff ;  /* 0xffffffff0a077836 */ /* 0x004fca0000000000 */
[----:B------:R-:W-:Y:S01]  /*00c0*/  ISETP.NE.AND P0, PT, R4, R7, PT ;  /* 0x000000070400720c */ /* 0x000fe20003f05270 */
[----:B-1----:R-:W-:Y:S01]  /*00d0*/  IMAD R0, R0, UR4, R5 ;  /* 0x0000000400007c24 */ /* 0x002fe2000f8e0205 */
[----:B------:R-:W0:Y:S03]  /*00e0*/  LDCU.64 UR4, c[0x0][0x358] ;  /* 0x00006b00ff0477ac */ /* 0x000e260008000a00 */
[C---:B------:R-:W-:Y:S01]  /*00f0*/  IMAD R9, R0.reuse, R10, RZ ;  /* 0x0000000a00097224 */ /* 0x040fe200078e02ff */
[C---:B------:R-:W-:Y:S02]  /*0100*/  ISETP.NE.AND P2, PT, R0.reuse, RZ, PT ;  /* 0x000000ff0000720c */ /* 0x040fe40003f45270 */
[----:B------:R-:W-:Y:S01]  /*0110*/  IADD3 R8, PT, PT, R0, -0x1, RZ ;  /* 0xffffffff00087810 */ /* 0x000fe20007ffe0ff */
[----:B------:R-:W-:Y:S01]  /*0120*/  IMAD.IADD R6, R9, 0x1, R10 ;  /* 0x0000000109067824 */ /* 0x000fe200078e020a */
[----:B------:R-:W-:-:S02]  /*0130*/  IADD3 R5, PT, PT, R4, R9, RZ ;  /* 0x0000000904057210 */ /* 0x000fc40007ffe0ff */
[----:B------:R-:W-:Y:S02]  /*0140*/  SEL R11, R7, R8, !P2 ;  /* 0x00000008070b7207 */ /* 0x000fe40005000000 */
[----:B------:R-:W-:Y:S01]  /*0150*/  ISETP.NE.AND P2, PT, R0, R7, PT ;  /* 0x000000070000720c */ /* 0x000fe20003f45270 */
[----:B------:R-:W-:Y:S01]  /*0160*/  @P0 VIADD R9, R5, 0x1 ;  /* 0x0000000105090836 */ /* 0x000fe20000000000 */
[C---:B------:R-:W-:Y:S01]  /*0170*/  SEL R7, R6.reuse, R5, !P1 ;  /* 0x0000000506077207 */ /* 0x040fe20004800000 */
[----:B------:R-:W-:Y:S01]  /*0180*/  IMAD R11, R11, R10, R4 ;  /* 0x0000000a0b0b7224 */ /* 0x000fe200078e0204 */
[----:B------:R-:W-:Y:S01]  /*0190*/  SEL R13, R6, RZ, P2 ;  /* 0x000000ff060d7207 */ /* 0x000fe20001000000 */
[----:B---3--:R-:W-:-:S03]  /*01a0*/  IMAD.WIDE R8, R9, 0x4, R2 ;  /* 0x0000000409087825 */ /* 0x008fc600078e0202 */
[----:B------:R-:W-:Y:S01]  /*01b0*/  IADD3 R15, PT, PT, R4, R13, RZ ;  /* 0x0000000d040f7210 */ /* 0x000fe20007ffe0ff */
[--C-:B------:R-:W-:Y:S02]  /*01c0*/  IMAD.WIDE R6, R7, 0x4, R2.reuse ;  /* 0x0000000407067825 */ /* 0x100fe400078e0202 */
[----:B0-----:R-:W2:Y:S02]  /*01d0*/  LDG.E R9, desc[UR4][R8.64] ;  /* 0x0000000408097981 */ /* 0x001ea4000c1e1900 */
[--C-:B------:R-:W-:Y:S02]  /*01e0*/  IMAD.WIDE R10, R11, 0x4, R2.reuse ;  /* 0x000000040b0a7825 */ /* 0x100fe400078e0202 */
[----:B------:R-:W2:Y:S02]  /*01f0*/  LDG.E R6, desc[UR4][R6.64+-0x4] ;  /* 0xfffffc0406067981 */ /* 0x000ea4000c1e1900 */
[--C-:B------:R-:W-:Y:S02]  /*0200*/  IMAD.WIDE R12, R5, 0x4, R2.reuse ;  /* 0x00000004050c7825 */ /* 0x100fe400078e0202 */
[----:B------:R-:W2:Y:S02]  /*0210*/  LDG.E R10, desc[UR4][R10.64] ;  /* 0x000000040a0a7981 */ /* 0x000ea4000c1e1900 */
[----:B------:R-:W-:-:S02]  /*0220*/  IMAD.WIDE R2, R15, 0x4, R2 ;  /* 0x000000040f027825 */ /* 0x000fc400078e0202 */
[----:B------:R-:W3:Y:S01]  /*0230*/  LDG.E R12, desc[UR4][R12.64] ;  /* 0x000000040c0c7981 */ /* 0x000ee2000c1e1900 */
[----:B------:R-:W0:Y:S03]  /*0240*/  LDC.64 R14, c[0x0][0x388] ;  /* 0x0000e200ff0e7b82 */ /* 0x000e260000000a00 */
[----:B------:R-:W3:Y:S01]  /*0250*/  LDG.E R2, desc[UR4][R2.64] ;  /* 0x0000000402027981 */ /* 0x000ee2000c1e1900 */
[----:B------:R-:W-:Y:S02]  /*0260*/  IMAD.MOV.U32 R0, RZ, RZ, 0x1 ;  /* 0x00000001ff007424 */ /* 0x000fe400078e00ff */
[----:B0-----:R-:W-:Y:S01]  /*0270*/  IMAD.WIDE R4, R5, 0x4, R14 ;  /* 0x0000000405047825 */ /* 0x001fe200078e020e */
[----:B--2---:R-:W-:-:S04]  /*0280*/  IADD3 R17, PT, PT, R10, R9, R6 ;  /* 0x000000090a117210 */ /* 0x004fc80007ffe006 */
[----:B---3--:R-:W-:-:S04]  /*0290*/  IADD3 R17, PT, PT, R12, R17, R2 ;  /* 0x000000110c117210 */ /* 0x008fc80007ffe002 */
[----:B------:R-:W-:-:S04]  /*02a0*/  ISETP.GT.AND P0, PT, R17, -0x1, PT ;  /* 0xffffffff1100780c */ /* 0x000fc80003f04270 */
[----:B------:R-:W-:-:S05]  /*02b0*/  SEL R7, R0, 0xffffffff, P0 ;  /* 0xffffffff00077807 */ /* 0x000fca0000000000 */
[----:B------:R-:W-:Y:S01]  /*02c0*/  STG.E desc[UR4][R4.64], R7 ;  /* 0x0000000704007986 */ /* 0x000fe2000c101904 */
[----:B------:R-:W-:Y:S05]  /*02d0*/  EXIT ;  /* 0x000000000000794d */ /* 0x000fea0003800000 */
.L_x_0:
[----:B------:R-:W-:-:S00]  /*02e0*/  BRA `(.L_x_0) ;  /* 0xfffffffc00fc7947 */ /* 0x000fc0000383ffff */
[----:B------:R-:W-:-:S00]  /*02f0*/  NOP ;  /* 0x0000000000007918 */ /* 0x000fc00000000000 */
        /* <DEDUP_REMOVED lines=8> */
.L_x_1:


//--------------------- .nv.shared.reserved.0     --------------------------
	.section	.nv.shared.reserved.0,"aw",@nobits
	.weak		__nv_reservedSMEM_offset_0_alias
	.size		__nv_reservedSMEM_offset_0_alias, 0, 64
	.other		__nv_reservedSMEM_offset_0_alias,@"STO_CUDA_RESERVED_SHARED STV_DEFAULT"
__nv_reservedSMEM_offset_0_alias:
	.zero		0
	.zero		64


//--------------------- .nv.constant0._Z10isingModelPiS_ii --------------------------
	.section	.nv.constant0._Z10isingModelPiS_ii,"a",@progbits
	.sectionflags	@""
	.align	4
.nv.constant0._Z10isingModelPiS_ii:
	.zero		920


//--------------------- SYMBOLS --------------------------

	.type		.nv.reservedSmem.offset0,@object
	.size		.nv.reservedSmem.offset0,0x4
